//
// Generated by NVIDIA NVVM Compiler
//
// Compiler Build ID: CL-36424714
// Cuda compilation tools, release 13.0, V13.0.88
// Based on NVVM 20.0.0
//

.version 9.0
.target sm_100
.address_size 64

	// .globl	reduce
.extern .shared .align 16 .b8 sdata[];

.visible .entry reduce(
	.param .u64 .ptr .align 1 reduce_param_0,
	.param .u64 .ptr .align 1 reduce_param_1,
	.param .u32 reduce_param_2
)
{
	.reg .pred 	%p<17>;
	.reg .b32 	%r<93>;
	.reg .b64 	%rd<9>;

	ld.param.u64 	%rd2, [reduce_param_0];
	ld.param.u64 	%rd1, [reduce_param_1];
	ld.param.u32 	%r42, [reduce_param_2];
	cvta.to.global.u64 	%rd3, %rd2;
	mov.u32 	%r43, %ntid.x;
	mov.u32 	%r1, %ctaid.x;
	mul.lo.s32 	%r44, %r43, %r1;
	sub.s32 	%r45, %r42, %r44;
	min.u32 	%r2, %r43, %r45;
	mov.u32 	%r3, %tid.x;
	add.s32 	%r46, %r44, %r3;
	mov.u32 	%r4, %ctaid.y;
	mad.lo.s32 	%r47, %r42, %r4, %r46;
	mul.wide.s32 	%rd4, %r47, 4;
	add.s64 	%rd5, %rd3, %rd4;
	ld.global.u32 	%r48, [%rd5];
	shl.b32 	%r49, %r3, 2;
	mov.u32 	%r50, sdata;
	add.s32 	%r5, %r50, %r49;
	st.shared.u32 	[%r5], %r48;
	bar.sync 	0;
	setp.eq.s32 	%p1, %r45, 0;
	@%p1 bra 	$L__BB0_31;
	add.s32 	%r6, %r2, 1;
	shr.u32 	%r7, %r6, 1;
	and.b32  	%r8, %r7, 3;
	setp.eq.s32 	%p2, %r8, 0;
	mov.u32 	%r88, %r7;
	@%p2 bra 	$L__BB0_9;
	shl.b32 	%r52, %r7, 2;
	add.s32 	%r53, %r49, %r52;
	add.s32 	%r84, %r50, %r53;
	add.s32 	%r83, %r3, %r7;
	neg.s32 	%r82, %r8;
	and.b32  	%r88, %r7, 2147483644;
	mov.u32 	%r85, %r7;
$L__BB0_3:
	.pragma "nounroll";
	setp.ge.u32 	%p3, %r3, %r85;
	@%p3 bra 	$L__BB0_8;
	setp.lt.u32 	%p4, %r83, %r2;
	@%p4 bra 	$L__BB0_6;
	ld.shared.u32 	%r86, [%r5];
	bra.uni 	$L__BB0_7;
$L__BB0_6:
	ld.shared.u32 	%r56, [%r5];
	ld.shared.u32 	%r57, [%r84];
	min.s32 	%r86, %r56, %r57;
$L__BB0_7:
	st.shared.u32 	[%r5], %r86;
$L__BB0_8:
	bar.sync 	0;
	add.s32 	%r85, %r85, -1;
	add.s32 	%r84, %r84, -4;
	add.s32 	%r83, %r83, -1;
	add.s32 	%r82, %r82, 1;
	setp.ne.s32 	%p5, %r82, 0;
	@%p5 bra 	$L__BB0_3;
$L__BB0_9:
	add.s32 	%r58, %r7, -1;
	setp.lt.u32 	%p6, %r58, 3;
	@%p6 bra 	$L__BB0_31;
$L__BB0_10:
	setp.ge.u32 	%p7, %r3, %r88;
	@%p7 bra 	$L__BB0_15;
	add.s32 	%r59, %r88, %r3;
	setp.ge.u32 	%p8, %r59, %r2;
	@%p8 bra 	$L__BB0_13;
	ld.shared.u32 	%r60, [%r5];
	shl.b32 	%r61, %r88, 2;
	add.s32 	%r62, %r5, %r61;
	ld.shared.u32 	%r63, [%r62];
	min.s32 	%r89, %r60, %r63;
	bra.uni 	$L__BB0_14;
$L__BB0_13:
	ld.shared.u32 	%r89, [%r5];
$L__BB0_14:
	st.shared.u32 	[%r5], %r89;
$L__BB0_15:
	bar.sync 	0;
	add.s32 	%r29, %r88, -1;
	setp.ge.u32 	%p9, %r3, %r29;
	@%p9 bra 	$L__BB0_20;
	add.s32 	%r64, %r29, %r3;
	setp.lt.u32 	%p10, %r64, %r2;
	@%p10 bra 	$L__BB0_18;
	ld.shared.u32 	%r90, [%r5];
	bra.uni 	$L__BB0_19;
$L__BB0_18:
	ld.shared.u32 	%r65, [%r5];
	shl.b32 	%r66, %r88, 2;
	add.s32 	%r67, %r5, %r66;
	ld.shared.u32 	%r68, [%r67+-4];
	min.s32 	%r90, %r65, %r68;
$L__BB0_19:
	st.shared.u32 	[%r5], %r90;
$L__BB0_20:
	bar.sync 	0;
	add.s32 	%r33, %r88, -2;
	setp.ge.u32 	%p11, %r3, %r33;
	@%p11 bra 	$L__BB0_25;
	add.s32 	%r69, %r33, %r3;
	setp.lt.u32 	%p12, %r69, %r2;
	@%p12 bra 	$L__BB0_23;
	ld.shared.u32 	%r91, [%r5];
	bra.uni 	$L__BB0_24;
$L__BB0_23:
	ld.shared.u32 	%r70, [%r5];
	shl.b32 	%r71, %r88, 2;
	add.s32 	%r72, %r5, %r71;
	ld.shared.u32 	%r73, [%r72+-8];
	min.s32 	%r91, %r70, %r73;
$L__BB0_24:
	st.shared.u32 	[%r5], %r91;
$L__BB0_25:
	bar.sync 	0;
	add.s32 	%r37, %r88, -3;
	setp.ge.u32 	%p13, %r3, %r37;
	@%p13 bra 	$L__BB0_30;
	add.s32 	%r74, %r37, %r3;
	setp.lt.u32 	%p14, %r74, %r2;
	@%p14 bra 	$L__BB0_28;
	ld.shared.u32 	%r92, [%r5];
	bra.uni 	$L__BB0_29;
$L__BB0_28:
	ld.shared.u32 	%r75, [%r5];
	shl.b32 	%r76, %r88, 2;
	add.s32 	%r77, %r5, %r76;
	ld.shared.u32 	%r78, [%r77+-12];
	min.s32 	%r92, %r75, %r78;
$L__BB0_29:
	st.shared.u32 	[%r5], %r92;
$L__BB0_30:
	bar.sync 	0;
	add.s32 	%r88, %r88, -4;
	setp.ne.s32 	%p15, %r88, 0;
	@%p15 bra 	$L__BB0_10;
$L__BB0_31:
	setp.ne.s32 	%p16, %r3, 0;
	@%p16 bra 	$L__BB0_33;
	ld.shared.u32 	%r79, [sdata];
	mov.u32 	%r80, %nctaid.x;
	mad.lo.s32 	%r81, %r4, %r80, %r1;
	cvta.to.global.u64 	%rd6, %rd1;
	mul.wide.u32 	%rd7, %r81, 4;
	add.s64 	%rd8, %rd6, %rd7;
	st.global.u32 	[%rd8], %r79;
$L__BB0_33:
	ret;

}


// ===== COMPILED SASS (sm_100) =====

	.target	sm_100

	.elftype	@"ET_EXEC"


//--------------------- .note.nv.tkinfo           --------------------------
	.section	.note.nv.tkinfo,"",@"SHT_NOTE"
	.sectionflags	@"SHF_NOTE_NV_TKINFO"
	.tkinfo
        /*0018*/ 	.word	0x00000002
        /*0030*/ 	.string	""
        /*0030*/ 	.string	"ptxas"
        /*0030*/ 	.string	"Cuda compilation tools, release 13.0, V13.0.88"
        /*0030*/ 	.string	"Build cuda_13.0.r13.0/compiler.36424714_0"
        /*0030*/ 	.string	"-arch sm_100 -m 64 "



//--------------------- .note.nv.cuinfo           --------------------------
	.section	.note.nv.cuinfo,"",@"SHT_NOTE"
	.sectionflags	@"SHF_NOTE_NV_CUINFO"
        /*0018*/ 	.short	0x0002
        /*001a*/ 	.short	0x0064
        /*001c*/ 	.short	0x0082
	.zero		2


//--------------------- .nv.info                  --------------------------
	.section	.nv.info,"",@"SHT_CUDA_INFO"
	.align	4


	//----- nvinfo : EIATTR_REGCOUNT
	.align		4
        /*0000*/ 	.byte	0x04, 0x2f
        /*0002*/ 	.short	(.L_1 - .L_0)
	.align		4
.L_0:
        /*0004*/ 	.word	index@(reduce)
        /*0008*/ 	.word	0x00000011


	//----- nvinfo : EIATTR_FRAME_SIZE
	.align		4
.L_1:
        /*000c*/ 	.byte	0x04, 0x11
        /*000e*/ 	.short	(.L_3 - .L_2)
	.align		4
.L_2:
        /*0010*/ 	.word	index@(reduce)
        /*0014*/ 	.word	0x00000000


	//----- nvinfo : EIATTR_MIN_STACK_SIZE
	.align		4
.L_3:
        /*0018*/ 	.byte	0x04, 0x12
        /*001a*/ 	.short	(.L_5 - .L_4)
	.align		4
.L_4:
        /*001c*/ 	.word	index@(reduce)
        /*0020*/ 	.word	0x00000000
.L_5:


//--------------------- .nv.compat                --------------------------
	.section	.nv.compat,"",@"SHT_CUDA_COMPAT_INFO"
	.align	4
        /*0000*/ 	.byte	0x02, 0x09, 0x00, 0x00, 0x02, 0x02, 0x01, 0x00, 0x02, 0x05, 0x05, 0x00, 0x03, 0x07, 0x01, 0x01
        /*0010*/ 	.byte	0x02, 0x03, 0x00, 0x00, 0x02, 0x06, 0x01, 0x00, 0x04, 0x0b, 0x08, 0x00, 0x09, 0x00, 0x00, 0x00
        /*0020*/ 	.byte	0x00, 0x00, 0x00, 0x00


//--------------------- .nv.info.reduce           --------------------------
	.section	.nv.info.reduce,"",@"SHT_CUDA_INFO"
	.sectionflags	@""
	.align	4


	//----- nvinfo : EIATTR_CUDA_API_VERSION
	.align		4
        /*0000*/ 	.byte	0x04, 0x37
        /*0002*/ 	.short	(.L_7 - .L_6)
.L_6:
        /*0004*/ 	.word	0x00000082


	//----- nvinfo : EIATTR_KPARAM_INFO
	.align		4
.L_7:
        /*0008*/ 	.byte	0x04, 0x17
        /*000a*/ 	.short	(.L_9 - .L_8)
.L_8:
        /*000c*/ 	.word	0x00000000
        /*0010*/ 	.short	0x0002
        /*0012*/ 	.short	0x0010
        /*0014*/ 	.byte	0x00, 0xf0, 0x11, 0x00


	//----- nvinfo : EIATTR_KPARAM_INFO
	.align		4
.L_9:
        /*0018*/ 	.byte	0x04, 0x17
        /*001a*/ 	.short	(.L_11 - .L_10)
.L_10:
        /*001c*/ 	.word	0x00000000
        /*0020*/ 	.short	0x0001
        /*0022*/ 	.short	0x0008
        /*0024*/ 	.byte	0x00, 0xf5, 0x21, 0x00


	//----- nvinfo : EIATTR_KPARAM_INFO
	.align		4
.L_11:
        /*0028*/ 	.byte	0x04, 0x17
        /*002a*/ 	.short	(.L_13 - .L_12)
.L_12:
        /*002c*/ 	.word	0x00000000
        /*0030*/ 	.short	0x0000
        /*0032*/ 	.short	0x0000
        /*0034*/ 	.byte	0x00, 0xf5, 0x21, 0x00


	//----- nvinfo : EIATTR_SPARSE_MMA_MASK
	.align		4
.L_13:
        /*0038*/ 	.byte	0x03, 0x50
        /*003a*/ 	.short	0x0000


	//----- nvinfo : EIATTR_MAXREG_COUNT
	.align		4
        /*003c*/ 	.byte	0x03, 0x1b
        /*003e*/ 	.short	0x00ff


	//----- nvinfo : EIATTR_NUM_BARRIERS
	.align		4
        /*0040*/ 	.byte	0x02, 0x4c
        /*0042*/ 	.byte	0x01
	.zero		1


	//----- nvinfo : EIATTR_MERCURY_ISA_VERSION
	.align		4
        /*0044*/ 	.byte	0x03, 0x5f
        /*0046*/ 	.short	0x0101


	//----- nvinfo : EIATTR_VRC_CTA_INIT_COUNT
	.align		4
        /*0048*/ 	.byte	0x02, 0x4a
	.zero		1
	.zero		1


	//----- nvinfo : EIATTR_EXIT_INSTR_OFFSETS
	.align		4
        /*004c*/ 	.byte	0x04, 0x1c
        /*004e*/ 	.short	(.L_15 - .L_14)


	//   ....[0]....
.L_14:
        /*0050*/ 	.word	0x000006d0


	//   ....[1]....
        /*0054*/ 	.word	0x00000770


	//----- nvinfo : EIATTR_CRS_STACK_SIZE
	.align		4
.L_15:
        /*0058*/ 	.byte	0x04, 0x1e
        /*005a*/ 	.short	(.L_17 - .L_16)
.L_16:
        /*005c*/ 	.word	0x00000000


	//----- nvinfo : EIATTR_CBANK_PARAM_SIZE
	.align		4
.L_17:
        /*0060*/ 	.byte	0x03, 0x19
        /*0062*/ 	.short	0x0014


	//----- nvinfo : EIATTR_PARAM_CBANK
	.align		4
        /*0064*/ 	.byte	0x04, 0x0a
        /*0066*/ 	.short	(.L_19 - .L_18)
	.align		4
.L_18:
        /*0068*/ 	.word	index@(.nv.constant0.reduce)
        /*006c*/ 	.short	0x0380
        /*006e*/ 	.short	0x0014


	//----- nvinfo : EIATTR_SW_WAR
	.align		4
.L_19:
        /*0070*/ 	.byte	0x04, 0x36
        /*0072*/ 	.short	(.L_21 - .L_20)
.L_20:
        /*0074*/ 	.word	0x00000008
.L_21:


//--------------------- .nv.callgraph             --------------------------
	.section	.nv.callgraph,"",@"SHT_CUDA_CALLGRAPH"
	.align	4
	.sectionentsize	8
	.align		4
        /*0000*/ 	.word	0x00000000
	.align		4
        /*0004*/ 	.word	0xffffffff
	.align		4
        /*0008*/ 	.word	0x00000000
	.align		4
        /*000c*/ 	.word	0xfffffffe
	.align		4
        /*0010*/ 	.word	0x00000000
	.align		4
        /*0014*/ 	.word	0xfffffffd
	.align		4
        /*0018*/ 	.word	0x00000000
	.align		4
        /*001c*/ 	.word	0xfffffffc


//--------------------- .text.reduce              --------------------------
	.section	.text.reduce,"ax",@progbits
	.align	128
        .global         reduce
        .type           reduce,@function
        .size           reduce,(.L_x_15 - reduce)
        .other          reduce,@"STO_CUDA_ENTRY STV_DEFAULT"
reduce:
.text.reduce:
[----:B------:R-:W-:Y:S01]  /*0000*/  LDC R1, c[0x0][0x37c] ;  /* 0x0000df00ff017b82 */ /* 0x000fe20000000800 */
[----:B------:R-:W0:Y:S07]  /*0010*/  S2R R0, SR_CTAID.X ;  /* 0x0000000000007919 */ /* 0x000e2e0000002500 */
[----:B------:R-:W1:Y:S01]  /*0020*/  S2UR UR9, SR_CTAID.Y ;  /* 0x00000000000979c3 */ /* 0x000e620000002600 */
[----:B------:R-:W0:Y:S01]  /*0030*/  LDCU UR8, c[0x0][0x360] ;  /* 0x00006c00ff0877ac */ /* 0x000e220008000800 */
[----:B------:R-:W0:Y:S01]  /*0040*/  S2R R3, SR_TID.X ;  /* 0x0000000000037919 */ /* 0x000e220000002100 */
[----:B------:R-:W2:Y:S05]  /*0050*/  LDCU.64 UR6, c[0x0][0x358] ;  /* 0x00006b00ff0677ac */ /* 0x000eaa0008000a00 */
[----:B------:R-:W1:Y:S08]  /*0060*/  LDC R9, c[0x0][0x390] ;  /* 0x0000e400ff097b82 */ /* 0x000e700000000800 */
[----:B------:R-:W3:Y:S01]  /*0070*/  LDC.64 R6, c[0x0][0x380] ;  /* 0x0000e000ff067b82 */ /* 0x000ee20000000a00 */
[----:B0-----:R-:W-:-:S04]  /*0080*/  IMAD R2, R0, UR8, R3 ;  /* 0x0000000800027c24 */ /* 0x001fc8000f8e0203 */
[----:B-1----:R-:W-:-:S04]  /*0090*/  IMAD R5, R9, UR9, R2 ;  /* 0x0000000909057c24 */ /* 0x002fc8000f8e0202 */
[----:B---3--:R-:W-:-:S06]  /*00a0*/  IMAD.WIDE R6, R5, 0x4, R6 ;  /* 0x0000000405067825 */ /* 0x008fcc00078e0206 */
[----:B--2---:R-:W2:Y:S01]  /*00b0*/  LDG.E R7, desc[UR6][R6.64] ;  /* 0x0000000606077981 */ /* 0x004ea2000c1e1900 */
[----:B------:R-:W0:Y:S01]  /*00c0*/  S2UR UR5, SR_CgaCtaId ;  /* 0x00000000000579c3 */ /* 0x000e220000008800 */
[----:B------:R-:W-:Y:S01]  /*00d0*/  UMOV UR4, 0x400 ;  /* 0x0000040000047882 */ /* 0x000fe20000000000 */
[----:B------:R-:W-:Y:S01]  /*00e0*/  IMAD.SHL.U32 R2, R3, 0x4, RZ ;  /* 0x0000000403027824 */ /* 0x000fe200078e00ff */
[----:B0-----:R-:W-:Y:S02]  /*00f0*/  ULEA UR4, UR5, UR4, 0x18 ;  /* 0x0000000405047291 */ /* 0x001fe4000f8ec0ff */
[----:B------:R-:W-:-:S04]  /*0100*/  UIADD3 UR5, UPT, UPT, -UR8, URZ, URZ ;  /* 0x000000ff08057290 */ /* 0x000fc8000fffe1ff */
[----:B------:R-:W-:Y:S02]  /*0110*/  VIADD R4, R2, UR4 ;  /* 0x0000000402047c36 */ /* 0x000fe40008000000 */
[----:B------:R-:W-:-:S05]  /*0120*/  IMAD R5, R0, UR5, R9 ;  /* 0x0000000500057c24 */ /* 0x000fca000f8e0209 */
[C---:B------:R-:W-:Y:S02]  /*0130*/  ISETP.NE.AND P0, PT, R5.reuse, RZ, PT ;  /* 0x000000ff0500720c */ /* 0x040fe40003f05270 */
[----:B------:R-:W-:Y:S01]  /*0140*/  VIMNMX.U32 R5, PT, PT, R5, UR8, PT ;  /* 0x0000000805057c48 */ /* 0x000fe2000bfe0000 */
[----:B--2---:R0:W-:Y:S01]  /*0150*/  STS [R2+UR4], R7 ;  /* 0x0000000702007988 */ /* 0x0041e20008000804 */
[----:B------:R-:W-:Y:S09]  /*0160*/  BAR.SYNC.DEFER_BLOCKING 0x0 ;  /* 0x0000000000007b1d */ /* 0x000ff20000010000 */
[----:B------:R-:W-:Y:S05]  /*0170*/  @!P0 BRA `(.L_x_0) ;  /* 0x0000000400508947 */ /* 0x000fea0003800000 */
[----:B------:R-:W-:-:S05]  /*0180*/  VIADD R6, R5, 0x1 ;  /* 0x0000000105067836 */ /* 0x000fca0000000000 */
[----:B------:R-:W-:-:S04]  /*0190*/  SHF.R.U32.HI R6, RZ, 0x1, R6 ;  /* 0x00000001ff067819 */ /* 0x000fc80000011606 */
[----:B------:R-:W-:Y:S01]  /*01a0*/  LOP3.LUT P0, R8, R6, 0x3, RZ, 0xc0, !PT ;  /* 0x0000000306087812 */ /* 0x000fe2000780c0ff */
[----:B0-----:R-:W-:-:S12]  /*01b0*/  IMAD.MOV.U32 R7, RZ, RZ, R6 ;  /* 0x000000ffff077224 */ /* 0x001fd800078e0006 */
[----:B------:R-:W-:Y:S05]  /*01c0*/  @!P0 BRA `(.L_x_1) ;  /* 0x0000000000588947 */ /* 0x000fea0003800000 */
[----:B------:R-:W-:Y:S01]  /*01d0*/  IMAD.MOV R9, RZ, RZ, -R8 ;  /* 0x000000ffff097224 */ /* 0x000fe200078e0a08 */
[C---:B------:R-:W-:Y:S01]  /*01e0*/  LEA R8, R6.reuse, R2, 0x2 ;  /* 0x0000000206087211 */ /* 0x040fe200078e10ff */
[C---:B------:R-:W-:Y:S01]  /*01f0*/  IMAD.IADD R10, R6.reuse, 0x1, R3 ;  /* 0x00000001060a7824 */ /* 0x040fe200078e0203 */
[----:B------:R-:W-:Y:S01]  /*0200*/  LOP3.LUT R7, R6, 0x7ffffffc, RZ, 0xc0, !PT ;  /* 0x7ffffffc06077812 */ /* 0x000fe200078ec0ff */
[----:B------:R-:W-:Y:S02]  /*0210*/  IMAD.MOV.U32 R12, RZ, RZ, R6 ;  /* 0x000000ffff0c7224 */ /* 0x000fe400078e0006 */
[----:B------:R-:W-:-:S07]  /*0220*/  VIADD R8, R8, UR4 ;  /* 0x0000000408087c36 */ /* 0x000fce0008000000 */
.L_x_4:
[----:B------:R-:W-:Y:S01]  /*0230*/  ISETP.GE.U32.AND P0, PT, R3, R12, PT ;  /* 0x0000000c0300720c */ /* 0x000fe20003f06070 */
[----:B------:R-:W-:-:S12]  /*0240*/  BSSY.RECONVERGENT B0, `(.L_x_2) ;  /* 0x0000007000007945 */ /* 0x000fd80003800200 */
[----:B0-----:R-:W-:Y:S05]  /*0250*/  @P0 BRA `(.L_x_3) ;  /* 0x0000000000140947 */ /* 0x001fea0003800000 */
[----:B------:R-:W-:Y:S01]  /*0260*/  ISETP.GE.U32.AND P0, PT, R10, R5, PT ;  /* 0x000000050a00720c */ /* 0x000fe20003f06070 */
[----:B------:R-:W-:-:S12]  /*0270*/  LDS R11, [R2+UR4] ;  /* 0x00000004020b7984 */ /* 0x000fd80008000800 */
[----:B------:R-:W0:Y:S02]  /*0280*/  @!P0 LDS R14, [R8] ;  /* 0x00000000080e8984 */ /* 0x000e240000000800 */
[----:B0-----:R-:W-:-:S05]  /*0290*/  @!P0 VIMNMX R11, PT, PT, R11, R14, PT ;  /* 0x0000000e0b0b8248 */ /* 0x001fca0003fe0100 */
[----:B------:R0:W-:Y:S02]  /*02a0*/  STS [R2+UR4], R11 ;  /* 0x0000000b02007988 */ /* 0x0001e40008000804 */
.L_x_3:
[----:B------:R-:W-:Y:S05]  /*02b0*/  BSYNC.RECONVERGENT B0 ;  /* 0x0000000000007941 */ /* 0x000fea0003800200 */
.L_x_2:
[----:B------:R-:W-:Y:S01]  /*02c0*/  VIADD R9, R9, 0x1 ;  /* 0x0000000109097836 */ /* 0x000fe20000000000 */
[----:B------:R-:W-:Y:S01]  /*02d0*/  BAR.SYNC.DEFER_BLOCKING 0x0 ;  /* 0x0000000000007b1d */ /* 0x000fe20000010000 */
[----:B------:R-:W-:Y:S01]  /*02e0*/  IADD3 R12, PT, PT, R12, -0x1, RZ ;  /* 0xffffffff0c0c7810 */ /* 0x000fe20007ffe0ff */
[----:B------:R-:W-:Y:S02]  /*02f0*/  VIADD R8, R8, 0xfffffffc ;  /* 0xfffffffc08087836 */ /* 0x000fe40000000000 */
[----:B------:R-:W-:Y:S01]  /*0300*/  ISETP.NE.AND P0, PT, R9, RZ, PT ;  /* 0x000000ff0900720c */ /* 0x000fe20003f05270 */
[----:B------:R-:W-:-:S12]  /*0310*/  VIADD R10, R10, 0xffffffff ;  /* 0xffffffff0a0a7836 */ /* 0x000fd80000000000 */
[----:B------:R-:W-:Y:S05]  /*0320*/  @P0 BRA `(.L_x_4) ;  /* 0xfffffffc00c00947 */ /* 0x000fea000383ffff */
.L_x_1:
[----:B------:R-:W-:-:S05]  /*0330*/  VIADD R6, R6, 0xffffffff ;  /* 0xffffffff06067836 */ /* 0x000fca0000000000 */
[----:B------:R-:W-:-:S13]  /*0340*/  ISETP.GE.U32.AND P0, PT, R6, 0x3, PT ;  /* 0x000000030600780c */ /* 0x000fda0003f06070 */
[----:B------:R-:W-:Y:S05]  /*0350*/  @!P0 BRA `(.L_x_0) ;  /* 0x0000000000d88947 */ /* 0x000fea0003800000 */
.L_x_13:
[----:B------:R-:W-:Y:S01]  /*0360*/  ISETP.GE.U32.AND P2, PT, R3, R7, PT ;  /* 0x000000070300720c */ /* 0x000fe20003f46070 */
[C---:B------:R-:W-:Y:S01]  /*0370*/  VIADD R8, R7.reuse, 0xffffffff ;  /* 0xffffffff07087836 */ /* 0x040fe20000000000 */
[----:B------:R-:W-:Y:S01]  /*0380*/  IADD3 R10, PT, PT, R7, -0x2, RZ ;  /* 0xfffffffe070a7810 */ /* 0x000fe20007ffe0ff */
[----:B------:R-:W-:Y:S03]  /*0390*/  BSSY.RECONVERGENT B0, `(.L_x_5) ;  /* 0x000000b000007945 */ /* 0x000fe60003800200 */
[C---:B------:R-:W-:Y:S02]  /*03a0*/  ISETP.GE.U32.AND P0, PT, R3.reuse, R8, PT ;  /* 0x000000080300720c */ /* 0x040fe40003f06070 */
[----:B------:R-:W-:-:S05]  /*03b0*/  ISETP.GE.U32.AND P1, PT, R3, R10, PT ;  /* 0x0000000a0300720c */ /* 0x000fca0003f26070 */
[----:B-1234-:R-:W-:Y:S08]  /*03c0*/  @P2 BRA `(.L_x_6) ;  /* 0x00000000001c2947 */ /* 0x01eff00003800000 */
[----:B------:R-:W-:Y:S01]  /*03d0*/  IMAD.IADD R6, R3, 0x1, R7 ;  /* 0x0000000103067824 */ /* 0x000fe200078e0207 */
[----:B------:R-:W-:Y:S04]  /*03e0*/  LDS R9, [R2+UR4] ;  /* 0x0000000402097984 */ /* 0x000fe80008000800 */
[----:B------:R-:W-:-:S13]  /*03f0*/  ISETP.GE.U32.AND P2, PT, R6, R5, PT ;  /* 0x000000050600720c */ /* 0x000fda0003f46070 */
[----:B------:R-:W-:-:S06]  /*0400*/  @!P2 IMAD R6, R7, 0x4, R4 ;  /* 0x000000040706a824 */ /* 0x000fcc00078e0204 */
[----:B------:R-:W1:Y:S02]  /*0410*/  @!P2 LDS R6, [R6] ;  /* 0x000000000606a984 */ /* 0x000e640000000800 */
[----:B-1----:R-:W-:-:S05]  /*0420*/  @!P2 VIMNMX R9, PT, PT, R9, R6, PT ;  /* 0x000000060909a248 */ /* 0x002fca0003fe0100 */
[----:B------:R1:W-:Y:S02]  /*0430*/  STS [R2+UR4], R9 ;  /* 0x0000000902007988 */ /* 0x0003e40008000804 */
.L_x_6:
[----:B------:R-:W-:Y:S05]  /*0440*/  BSYNC.RECONVERGENT B0 ;  /* 0x0000000000007941 */ /* 0x000fea0003800200 */
.L_x_5:
[----:B------:R-:W-:Y:S06]  /*0450*/  BAR.SYNC.DEFER_BLOCKING 0x0 ;  /* 0x0000000000007b1d */ /* 0x000fec0000010000 */
[----:B------:R-:W-:Y:S04]  /*0460*/  BSSY.RECONVERGENT B0, `(.L_x_7) ;  /* 0x0000009000007945 */ /* 0x000fe80003800200 */
[----:B------:R-:W-:Y:S05]  /*0470*/  @P0 BRA `(.L_x_8) ;  /* 0x00000000001c0947 */ /* 0x000fea0003800000 */
[----:B------:R-:W-:Y:S01]  /*0480*/  IMAD.IADD R6, R8, 0x1, R3 ;  /* 0x0000000108067824 */ /* 0x000fe200078e0203 */
[----:B-1----:R-:W-:Y:S04]  /*0490*/  LDS R9, [R2+UR4] ;  /* 0x0000000402097984 */ /* 0x002fe80008000800 */
[----:B------:R-:W-:-:S13]  /*04a0*/  ISETP.GE.U32.AND P0, PT, R6, R5, PT ;  /* 0x000000050600720c */ /* 0x000fda0003f06070 */
[----:B------:R-:W-:-:S06]  /*04b0*/  @!P0 LEA R6, R7, R4, 0x2 ;  /* 0x0000000407068211 */ /* 0x000fcc00078e10ff */
[----:B------:R-:W1:Y:S02]  /*04c0*/  @!P0 LDS R6, [R6+-0x4] ;  /* 0xfffffc0006068984 */ /* 0x000e640000000800 */
[----:B-1----:R-:W-:-:S05]  /*04d0*/  @!P0 VIMNMX R9, PT, PT, R9, R6, PT ;  /* 0x0000000609098248 */ /* 0x002fca0003fe0100 */
[----:B------:R2:W-:Y:S02]  /*04e0*/  STS [R2+UR4], R9 ;  /* 0x0000000902007988 */ /* 0x0005e40008000804 */
.L_x_8:
[----:B------:R-:W-:Y:S05]  /*04f0*/  BSYNC.RECONVERGENT B0 ;  /* 0x0000000000007941 */ /* 0x000fea0003800200 */
.L_x_7:
[----:B------:R-:W-:Y:S06]  /*0500*/  BAR.SYNC.DEFER_BLOCKING 0x0 ;  /* 0x0000000000007b1d */ /* 0x000fec0000010000 */
[----:B------:R-:W-:Y:S04]  /*0510*/  BSSY.RECONVERGENT B0, `(.L_x_9) ;  /* 0x0000009000007945 */ /* 0x000fe80003800200 */
[----:B------:R-:W-:Y:S05]  /*0520*/  @P1 BRA `(.L_x_10) ;  /* 0x00000000001c1947 */ /* 0x000fea0003800000 */
[----:B------:R-:W-:Y:S01]  /*0530*/  IMAD.IADD R6, R10, 0x1, R3 ;  /* 0x000000010a067824 */ /* 0x000fe200078e0203 */
[----:B-12---:R-:W-:Y:S04]  /*0540*/  LDS R9, [R2+UR4] ;  /* 0x0000000402097984 */ /* 0x006fe80008000800 */
[----:B------:R-:W-:-:S13]  /*0550*/  ISETP.GE.U32.AND P0, PT, R6, R5, PT ;  /* 0x000000050600720c */ /* 0x000fda0003f06070 */
[----:B------:R-:W-:-:S06]  /*0560*/  @!P0 IMAD R6, R7, 0x4, R4 ;  /* 0x0000000407068824 */ /* 0x000fcc00078e0204 */
[----:B------:R-:W1:Y:S02]  /*0570*/  @!P0 LDS R6, [R6+-0x8] ;  /* 0xfffff80006068984 */ /* 0x000e640000000800 */
[----:B-1----:R-:W-:-:S05]  /*0580*/  @!P0 VIMNMX R9, PT, PT, R9, R6, PT ;  /* 0x0000000609098248 */ /* 0x002fca0003fe0100 */
[----:B------:R3:W-:Y:S02]  /*0590*/  STS [R2+UR4], R9 ;  /* 0x0000000902007988 */ /* 0x0007e40008000804 */
.L_x_10:
[----:B------:R-:W-:Y:S05]  /*05a0*/  BSYNC.RECONVERGENT B0 ;  /* 0x0000000000007941 */ /* 0x000fea0003800200 */
.L_x_9:
[----:B------:R-:W-:Y:S01]  /*05b0*/  VIADD R6, R7, 0xfffffffd ;  /* 0xfffffffd07067836 */ /* 0x000fe20000000000 */
[----:B------:R-:W-:Y:S04]  /*05c0*/  BAR.SYNC.DEFER_BLOCKING 0x0 ;  /* 0x0000000000007b1d */ /* 0x000fe80000010000 */
[----:B------:R-:W-:Y:S02]  /*05d0*/  ISETP.GE.U32.AND P0, PT, R3, R6, PT ;  /* 0x000000060300720c */ /* 0x000fe40003f06070 */
[----:B------:R-:W-:Y:S11]  /*05e0*/  BSSY.RECONVERGENT B0, `(.L_x_11) ;  /* 0x0000009000007945 */ /* 0x000ff60003800200 */
[----:B------:R-:W-:Y:S05]  /*05f0*/  @P0 BRA `(.L_x_12) ;  /* 0x00000000001c0947 */ /* 0x000fea0003800000 */
[----:B------:R-:W-:Y:S01]  /*0600*/  IADD3 R6, PT, PT, R6, R3, RZ ;  /* 0x0000000306067210 */ /* 0x000fe20007ffe0ff */
[----:B-123--:R-:W-:Y:S03]  /*0610*/  LDS R9, [R2+UR4] ;  /* 0x0000000402097984 */ /* 0x00efe60008000800 */
[----:B------:R-:W-:-:S13]  /*0620*/  ISETP.GE.U32.AND P0, PT, R6, R5, PT ;  /* 0x000000050600720c */ /* 0x000fda0003f06070 */
[----:B------:R-:W-:-:S06]  /*0630*/  @!P0 IMAD R6, R7, 0x4, R4 ;  /* 0x0000000407068824 */ /* 0x000fcc00078e0204 */
[----:B------:R-:W1:Y:S02]  /*0640*/  @!P0 LDS R6, [R6+-0xc] ;  /* 0xfffff40006068984 */ /* 0x000e640000000800 */
[----:B-1----:R-:W-:-:S05]  /*0650*/  @!P0 VIMNMX R9, PT, PT, R9, R6, PT ;  /* 0x0000000609098248 */ /* 0x002fca0003fe0100 */
[----:B------:R4:W-:Y:S02]  /*0660*/  STS [R2+UR4], R9 ;  /* 0x0000000902007988 */ /* 0x0009e40008000804 */
.L_x_12:
[----:B------:R-:W-:Y:S05]  /*0670*/  BSYNC.RECONVERGENT B0 ;  /* 0x0000000000007941 */ /* 0x000fea0003800200 */
.L_x_11:
[----:B------:R-:W-:Y:S01]  /*0680*/  VIADD R7, R7, 0xfffffffc ;  /* 0xfffffffc07077836 */ /* 0x000fe20000000000 */
[----:B------:R-:W-:Y:S04]  /*0690*/  BAR.SYNC.DEFER_BLOCKING 0x0 ;  /* 0x0000000000007b1d */ /* 0x000fe80000010000 */
[----:B------:R-:W-:-:S13]  /*06a0*/  ISETP.NE.AND P0, PT, R7, RZ, PT ;  /* 0x000000ff0700720c */ /* 0x000fda0003f05270 */
[----:B------:R-:W-:Y:S05]  /*06b0*/  @P0 BRA `(.L_x_13) ;  /* 0xfffffffc00280947 */ /* 0x000fea000383ffff */
.L_x_0:
[----:B------:R-:W-:-:S13]  /*06c0*/  ISETP.NE.AND P0, PT, R3, RZ, PT ;  /* 0x000000ff0300720c */ /* 0x000fda0003f05270 */
[----:B------:R-:W-:Y:S05]  /*06d0*/  @P0 EXIT ;  /* 0x000000000000094d */ /* 0x000fea0003800000 */
[----:B------:R-:W5:Y:S01]  /*06e0*/  S2UR UR5, SR_CgaCtaId ;  /* 0x00000000000579c3 */ /* 0x000f620000008800 */
[----:B------:R-:W-:-:S07]  /*06f0*/  UMOV UR4, 0x400 ;  /* 0x0000040000047882 */ /* 0x000fce0000000000 */
[----:B0-----:R-:W0:Y:S08]  /*0700*/  LDC R7, c[0x0][0x370] ;  /* 0x0000dc00ff077b82 */ /* 0x001e300000000800 */
[----:B-1234-:R-:W1:Y:S01]  /*0710*/  LDC.64 R2, c[0x0][0x388] ;  /* 0x0000e200ff027b82 */ /* 0x01ee620000000a00 */
[----:B-----5:R-:W-:Y:S01]  /*0720*/  ULEA UR4, UR5, UR4, 0x18 ;  /* 0x0000000405047291 */ /* 0x020fe2000f8ec0ff */
[----:B0-----:R-:W-:-:S08]  /*0730*/  IMAD R7, R7, UR9, R0 ;  /* 0x0000000907077c24 */ /* 0x001fd0000f8e0200 */
[----:B------:R-:W0:Y:S01]  /*0740*/  LDS R5, [UR4] ;  /* 0x00000004ff057984 */ /* 0x000e220008000800 */
[----:B-1----:R-:W-:-:S05]  /*0750*/  IMAD.WIDE.U32 R2, R7, 0x4, R2 ;  /* 0x0000000407027825 */ /* 0x002fca00078e0002 */
[----:B0-----:R-:W-:Y:S01]  /*0760*/  STG.E desc[UR6][R2.64], R5 ;  /* 0x0000000502007986 */ /* 0x001fe2000c101906 */
[----:B------:R-:W-:Y:S05]  /*0770*/  EXIT ;  /* 0x000000000000794d */ /* 0x000fea0003800000 */
.L_x_14:
[----:B------:R-:W-:-:S00]  /*0780*/  BRA `(.L_x_14) ;  /* 0xfffffffc00fc7947 */ /* 0x000fc0000383ffff */
[----:B------:R-:W-:-:S00]  /*0790*/  NOP ;  /* 0x0000000000007918 */ /* 0x000fc00000000000 */
        /* <DEDUP_REMOVED lines=14> */
.L_x_15:


//--------------------- .nv.shared.reduce         --------------------------
	.section	.nv.shared.reduce,"aw",@nobits
	.sectionflags	@""
	.align	16
	.zero		1024


//--------------------- .nv.shared.reserved.0     --------------------------
	.section	.nv.shared.reserved.0,"aw",@nobits
	.weak		__nv_reservedSMEM_offset_0_alias
	.size		__nv_reservedSMEM_offset_0_alias, 0, 64
	.other		__nv_reservedSMEM_offset_0_alias,@"STO_CUDA_RESERVED_SHARED STV_DEFAULT"
__nv_reservedSMEM_offset_0_alias:
	.zero		0
	.zero		64


//--------------------- .nv.constant0.reduce      --------------------------
	.section	.nv.constant0.reduce,"a",@progbits
	.sectionflags	@""
	.align	4
.nv.constant0.reduce:
	.zero		916


//--------------------- SYMBOLS --------------------------

	.type		.nv.reservedSmem.offset0,@object
	.size		.nv.reservedSmem.offset0,0x4
	.type		.nv.reservedSmem.cap,@object
	.size		.nv.reservedSmem.cap,0x4
